//
// Generated by NVIDIA NVVM Compiler
//
// Compiler Build ID: CL-36424714
// Cuda compilation tools, release 13.0, V13.0.88
// Based on NVVM 20.0.0
//

.version 9.0
.target sm_100
.address_size 64

	// .globl	_Z5k_setPiii

.visible .entry _Z5k_setPiii(
	.param .u64 .ptr .align 1 _Z5k_setPiii_param_0,
	.param .u32 _Z5k_setPiii_param_1,
	.param .u32 _Z5k_setPiii_param_2
)
{
	.reg .b32 	%r<3>;
	.reg .b64 	%rd<5>;

	ld.param.u64 	%rd1, [_Z5k_setPiii_param_0];
	ld.param.u32 	%r1, [_Z5k_setPiii_param_1];
	ld.param.u32 	%r2, [_Z5k_setPiii_param_2];
	cvta.to.global.u64 	%rd2, %rd1;
	mul.wide.s32 	%rd3, %r1, 4;
	add.s64 	%rd4, %rd2, %rd3;
	st.global.u32 	[%rd4], %r2;
	ret;

}


// ===== COMPILED SASS (sm_100) =====

	.target	sm_100

	.elftype	@"ET_EXEC"


//--------------------- .note.nv.tkinfo           --------------------------
	.section	.note.nv.tkinfo,"",@"SHT_NOTE"
	.sectionflags	@"SHF_NOTE_NV_TKINFO"
	.tkinfo
        /*0018*/ 	.word	0x00000002
        /*0030*/ 	.string	""
        /*0030*/ 	.string	"ptxas"
        /*0030*/ 	.string	"Cuda compilation tools, release 13.0, V13.0.88"
        /*0030*/ 	.string	"Build cuda_13.0.r13.0/compiler.36424714_0"
        /*0030*/ 	.string	"-arch sm_100 -m 64 "



//--------------------- .note.nv.cuinfo           --------------------------
	.section	.note.nv.cuinfo,"",@"SHT_NOTE"
	.sectionflags	@"SHF_NOTE_NV_CUINFO"
        /*0018*/ 	.short	0x0002
        /*001a*/ 	.short	0x0064
        /*001c*/ 	.short	0x0082
	.zero		2


//--------------------- .nv.info                  --------------------------
	.section	.nv.info,"",@"SHT_CUDA_INFO"
	.align	4


	//----- nvinfo : EIATTR_REGCOUNT
	.align		4
        /*0000*/ 	.byte	0x04, 0x2f
        /*0002*/ 	.short	(.L_1 - .L_0)
	.align		4
.L_0:
        /*0004*/ 	.word	index@(_Z5k_setPiii)
        /*0008*/ 	.word	0x00000008


	//----- nvinfo : EIATTR_FRAME_SIZE
	.align		4
.L_1:
        /*000c*/ 	.byte	0x04, 0x11
        /*000e*/ 	.short	(.L_3 - .L_2)
	.align		4
.L_2:
        /*0010*/ 	.word	index@(_Z5k_setPiii)
        /*0014*/ 	.word	0x00000000


	//----- nvinfo : EIATTR_MIN_STACK_SIZE
	.align		4
.L_3:
        /*0018*/ 	.byte	0x04, 0x12
        /*001a*/ 	.short	(.L_5 - .L_4)
	.align		4
.L_4:
        /*001c*/ 	.word	index@(_Z5k_setPiii)
        /*0020*/ 	.word	0x00000000
.L_5:


//--------------------- .nv.compat                --------------------------
	.section	.nv.compat,"",@"SHT_CUDA_COMPAT_INFO"
	.align	4
        /*0000*/ 	.byte	0x02, 0x09, 0x00, 0x00, 0x02, 0x02, 0x01, 0x00, 0x02, 0x05, 0x05, 0x00, 0x03, 0x07, 0x01, 0x01
        /*0010*/ 	.byte	0x02, 0x03, 0x00, 0x00, 0x02, 0x06, 0x01, 0x00, 0x04, 0x0b, 0x08, 0x00, 0x09, 0x00, 0x00, 0x00
        /*0020*/ 	.byte	0x00, 0x00, 0x00, 0x00


//--------------------- .nv.info._Z5k_setPiii     --------------------------
	.section	.nv.info._Z5k_setPiii,"",@"SHT_CUDA_INFO"
	.sectionflags	@""
	.align	4


	//----- nvinfo : EIATTR_CUDA_API_VERSION
	.align		4
        /*0000*/ 	.byte	0x04, 0x37
        /*0002*/ 	.short	(.L_7 - .L_6)
.L_6:
        /*0004*/ 	.word	0x00000082


	//----- nvinfo : EIATTR_KPARAM_INFO
	.align		4
.L_7:
        /*0008*/ 	.byte	0x04, 0x17
        /*000a*/ 	.short	(.L_9 - .L_8)
.L_8:
        /*000c*/ 	.word	0x00000000
        /*0010*/ 	.short	0x0002
        /*0012*/ 	.short	0x000c
        /*0014*/ 	.byte	0x00, 0xf0, 0x11, 0x00


	//----- nvinfo : EIATTR_KPARAM_INFO
	.align		4
.L_9:
        /*0018*/ 	.byte	0x04, 0x17
        /*001a*/ 	.short	(.L_11 - .L_10)
.L_10:
        /*001c*/ 	.word	0x00000000
        /*0020*/ 	.short	0x0001
        /*0022*/ 	.short	0x0008
        /*0024*/ 	.byte	0x00, 0xf0, 0x11, 0x00


	//----- nvinfo : EIATTR_KPARAM_INFO
	.align		4
.L_11:
        /*0028*/ 	.byte	0x04, 0x17
        /*002a*/ 	.short	(.L_13 - .L_12)
.L_12:
        /*002c*/ 	.word	0x00000000
        /*0030*/ 	.short	0x0000
        /*0032*/ 	.short	0x0000
        /*0034*/ 	.byte	0x00, 0xf5, 0x21, 0x00


	//----- nvinfo : EIATTR_SPARSE_MMA_MASK
	.align		4
.L_13:
        /*0038*/ 	.byte	0x03, 0x50
        /*003a*/ 	.short	0x0000


	//----- nvinfo : EIATTR_MAXREG_COUNT
	.align		4
        /*003c*/ 	.byte	0x03, 0x1b
        /*003e*/ 	.short	0x00ff


	//----- nvinfo : EIATTR_MERCURY_ISA_VERSION
	.align		4
        /*0040*/ 	.byte	0x03, 0x5f
        /*0042*/ 	.short	0x0101


	//----- nvinfo : EIATTR_VRC_CTA_INIT_COUNT
	.align		4
        /*0044*/ 	.byte	0x02, 0x4a
	.zero		1
	.zero		1


	//----- nvinfo : EIATTR_EXIT_INSTR_OFFSETS
	.align		4
        /*0048*/ 	.byte	0x04, 0x1c
        /*004a*/ 	.short	(.L_15 - .L_14)


	//   ....[0]....
.L_14:
        /*004c*/ 	.word	0x00000060


	//----- nvinfo : EIATTR_CBANK_PARAM_SIZE
	.align		4
.L_15:
        /*0050*/ 	.byte	0x03, 0x19
        /*0052*/ 	.short	0x0010


	//----- nvinfo : EIATTR_PARAM_CBANK
	.align		4
        /*0054*/ 	.byte	0x04, 0x0a
        /*0056*/ 	.short	(.L_17 - .L_16)
	.align		4
.L_16:
        /*0058*/ 	.word	index@(.nv.constant0._Z5k_setPiii)
        /*005c*/ 	.short	0x0380
        /*005e*/ 	.short	0x0010


	//----- nvinfo : EIATTR_SW_WAR
	.align		4
.L_17:
        /*0060*/ 	.byte	0x04, 0x36
        /*0062*/ 	.short	(.L_19 - .L_18)
.L_18:
        /*0064*/ 	.word	0x00000008
.L_19:


//--------------------- .nv.callgraph             --------------------------
	.section	.nv.callgraph,"",@"SHT_CUDA_CALLGRAPH"
	.align	4
	.sectionentsize	8
	.align		4
        /*0000*/ 	.word	0x00000000
	.align		4
        /*0004*/ 	.word	0xffffffff
	.align		4
        /*0008*/ 	.word	0x00000000
	.align		4
        /*000c*/ 	.word	0xfffffffe
	.align		4
        /*0010*/ 	.word	0x00000000
	.align		4
        /*0014*/ 	.word	0xfffffffd
	.align		4
        /*0018*/ 	.word	0x00000000
	.align		4
        /*001c*/ 	.word	0xfffffffc


//--------------------- .text._Z5k_setPiii        --------------------------
	.section	.text._Z5k_setPiii,"ax",@progbits
	.align	128
        .global         _Z5k_setPiii
        .type           _Z5k_setPiii,@function
        .size           _Z5k_setPiii,(.L_x_1 - _Z5k_setPiii)
        .other          _Z5k_setPiii,@"STO_CUDA_ENTRY STV_DEFAULT"
_Z5k_setPiii:
.text._Z5k_setPiii:
[----:B------:R-:W-:Y:S08]  /*0000*/  LDC R1, c[0x0][0x37c] ;  /* 0x0000df00ff017b82 */ /* 0x000ff00000000800 */
[----:B------:R-:W0:Y:S01]  /*0010*/  LDC.64 R2, c[0x0][0x380] ;  /* 0x0000e000ff027b82 */ /* 0x000e220000000a00 */
[----:B------:R-:W1:Y:S07]  /*0020*/  LDCU.64 UR4, c[0x0][0x358] ;  /* 0x00006b00ff0477ac */ /* 0x000e6e0008000a00 */
[----:B------:R-:W0:Y:S02]  /*0030*/  LDC.64 R4, c[0x0][0x388] ;  /* 0x0000e200ff047b82 */ /* 0x000e240000000a00 */
[----:B0-----:R-:W-:-:S05]  /*0040*/  IMAD.WIDE R2, R4, 0x4, R2 ;  /* 0x0000000404027825 */ /* 0x001fca00078e0202 */
[----:B-1----:R-:W-:Y:S01]  /*0050*/  STG.E desc[UR4][R2.64], R5 ;  /* 0x0000000502007986 */ /* 0x002fe2000c101904 */
[----:B------:R-:W-:Y:S05]  /*0060*/  EXIT ;  /* 0x000000000000794d */ /* 0x000fea0003800000 */
.L_x_0:
[----:B------:R-:W-:-:S00]  /*0070*/  BRA `(.L_x_0) ;  /* 0xfffffffc00fc7947 */ /* 0x000fc0000383ffff */
[----:B------:R-:W-:-:S00]  /*0080*/  NOP ;  /* 0x0000000000007918 */ /* 0x000fc00000000000 */
[----:B------:R-:W-:-:S00]  /*0090*/  NOP ;  /* 0x0000000000007918 */ /* 0x000fc00000000000 */
[----:B------:R-:W-:-:S00]  /*00a0*/  NOP ;  /* 0x0000000000007918 */ /* 0x000fc00000000000 */
[----:B------:R-:W-:-:S00]  /*00b0*/  NOP ;  /* 0x0000000000007918 */ /* 0x000fc00000000000 */
[----:B------:R-:W-:-:S00]  /*00c0*/  NOP ;  /* 0x0000000000007918 */ /* 0x000fc00000000000 */
[----:B------:R-:W-:-:S00]  /*00d0*/  NOP ;  /* 0x0000000000007918 */ /* 0x000fc00000000000 */
[----:B------:R-:W-:-:S00]  /*00e0*/  NOP ;  /* 0x0000000000007918 */ /* 0x000fc00000000000 */
[----:B------:R-:W-:-:S00]  /*00f0*/  NOP ;  /* 0x0000000000007918 */ /* 0x000fc00000000000 */
.L_x_1:


//--------------------- .nv.shared.reserved.0     --------------------------
	.section	.nv.shared.reserved.0,"aw",@nobits
	.weak		__nv_reservedSMEM_offset_0_alias
	.size		__nv_reservedSMEM_offset_0_alias, 0, 64
	.other		__nv_reservedSMEM_offset_0_alias,@"STO_CUDA_RESERVED_SHARED STV_DEFAULT"
__nv_reservedSMEM_offset_0_alias:
	.zero		0
	.zero		64


//--------------------- .nv.constant0._Z5k_setPiii --------------------------
	.section	.nv.constant0._Z5k_setPiii,"a",@progbits
	.sectionflags	@""
	.align	4
.nv.constant0._Z5k_setPiii:
	.zero		912


//--------------------- SYMBOLS --------------------------

	.type		.nv.reservedSmem.offset0,@object
	.size		.nv.reservedSmem.offset0,0x4
